//
// Generated by NVIDIA NVVM Compiler
//
// Compiler Build ID: CL-36424714
// Cuda compilation tools, release 13.0, V13.0.88
// Based on NVVM 20.0.0
//

.version 9.0
.target sm_100
.address_size 64

	// .globl	_Z12gpuIsrKernelPfS_

.visible .entry _Z12gpuIsrKernelPfS_(
	.param .u64 .ptr .align 1 _Z12gpuIsrKernelPfS__param_0,
	.param .u64 .ptr .align 1 _Z12gpuIsrKernelPfS__param_1
)
{
	.reg .b32 	%r<5>;
	.reg .b32 	%f<3>;
	.reg .b64 	%rd<8>;

	ld.param.u64 	%rd1, [_Z12gpuIsrKernelPfS__param_0];
	ld.param.u64 	%rd2, [_Z12gpuIsrKernelPfS__param_1];
	cvta.to.global.u64 	%rd3, %rd2;
	cvta.to.global.u64 	%rd4, %rd1;
	mov.u32 	%r1, %ctaid.x;
	mov.u32 	%r2, %ntid.x;
	mov.u32 	%r3, %tid.x;
	mad.lo.s32 	%r4, %r1, %r2, %r3;
	mul.wide.s32 	%rd5, %r4, 4;
	add.s64 	%rd6, %rd4, %rd5;
	ld.global.f32 	%f1, [%rd6];
	rsqrt.approx.f32 	%f2, %f1;
	add.s64 	%rd7, %rd3, %rd5;
	st.global.f32 	[%rd7], %f2;
	ret;

}


// ===== COMPILED SASS (sm_100) =====

	.target	sm_100

	.elftype	@"ET_EXEC"


//--------------------- .note.nv.tkinfo           --------------------------
	.section	.note.nv.tkinfo,"",@"SHT_NOTE"
	.sectionflags	@"SHF_NOTE_NV_TKINFO"
	.tkinfo
        /*0018*/ 	.word	0x00000002
        /*0030*/ 	.string	""
        /*0030*/ 	.string	"ptxas"
        /*0030*/ 	.string	"Cuda compilation tools, release 13.0, V13.0.88"
        /*0030*/ 	.string	"Build cuda_13.0.r13.0/compiler.36424714_0"
        /*0030*/ 	.string	"-arch sm_100 -m 64 "



//--------------------- .note.nv.cuinfo           --------------------------
	.section	.note.nv.cuinfo,"",@"SHT_NOTE"
	.sectionflags	@"SHF_NOTE_NV_CUINFO"
        /*0018*/ 	.short	0x0002
        /*001a*/ 	.short	0x0064
        /*001c*/ 	.short	0x0082
	.zero		2


//--------------------- .nv.info                  --------------------------
	.section	.nv.info,"",@"SHT_CUDA_INFO"
	.align	4


	//----- nvinfo : EIATTR_REGCOUNT
	.align		4
        /*0000*/ 	.byte	0x04, 0x2f
        /*0002*/ 	.short	(.L_1 - .L_0)
	.align		4
.L_0:
        /*0004*/ 	.word	index@(_Z12gpuIsrKernelPfS_)
        /*0008*/ 	.word	0x0000000c


	//----- nvinfo : EIATTR_FRAME_SIZE
	.align		4
.L_1:
        /*000c*/ 	.byte	0x04, 0x11
        /*000e*/ 	.short	(.L_3 - .L_2)
	.align		4
.L_2:
        /*0010*/ 	.word	index@(_Z12gpuIsrKernelPfS_)
        /*0014*/ 	.word	0x00000000


	//----- nvinfo : EIATTR_MIN_STACK_SIZE
	.align		4
.L_3:
        /*0018*/ 	.byte	0x04, 0x12
        /*001a*/ 	.short	(.L_5 - .L_4)
	.align		4
.L_4:
        /*001c*/ 	.word	index@(_Z12gpuIsrKernelPfS_)
        /*0020*/ 	.word	0x00000000
.L_5:


//--------------------- .nv.compat                --------------------------
	.section	.nv.compat,"",@"SHT_CUDA_COMPAT_INFO"
	.align	4
        /*0000*/ 	.byte	0x02, 0x09, 0x00, 0x00, 0x02, 0x02, 0x01, 0x00, 0x02, 0x05, 0x05, 0x00, 0x03, 0x07, 0x01, 0x01
        /*0010*/ 	.byte	0x02, 0x03, 0x00, 0x00, 0x02, 0x06, 0x01, 0x00, 0x04, 0x0b, 0x08, 0x00, 0x01, 0x00, 0x00, 0x00
        /*0020*/ 	.byte	0x00, 0x00, 0x00, 0x00


//--------------------- .nv.info._Z12gpuIsrKernelPfS_ --------------------------
	.section	.nv.info._Z12gpuIsrKernelPfS_,"",@"SHT_CUDA_INFO"
	.sectionflags	@""
	.align	4


	//----- nvinfo : EIATTR_CUDA_API_VERSION
	.align		4
        /*0000*/ 	.byte	0x04, 0x37
        /*0002*/ 	.short	(.L_7 - .L_6)
.L_6:
        /*0004*/ 	.word	0x00000082


	//----- nvinfo : EIATTR_KPARAM_INFO
	.align		4
.L_7:
        /*0008*/ 	.byte	0x04, 0x17
        /*000a*/ 	.short	(.L_9 - .L_8)
.L_8:
        /*000c*/ 	.word	0x00000000
        /*0010*/ 	.short	0x0001
        /*0012*/ 	.short	0x0008
        /*0014*/ 	.byte	0x00, 0xf5, 0x21, 0x00


	//----- nvinfo : EIATTR_KPARAM_INFO
	.align		4
.L_9:
        /*0018*/ 	.byte	0x04, 0x17
        /*001a*/ 	.short	(.L_11 - .L_10)
.L_10:
        /*001c*/ 	.word	0x00000000
        /*0020*/ 	.short	0x0000
        /*0022*/ 	.short	0x0000
        /*0024*/ 	.byte	0x00, 0xf5, 0x21, 0x00


	//----- nvinfo : EIATTR_SPARSE_MMA_MASK
	.align		4
.L_11:
        /*0028*/ 	.byte	0x03, 0x50
        /*002a*/ 	.short	0x0000


	//----- nvinfo : EIATTR_MAXREG_COUNT
	.align		4
        /*002c*/ 	.byte	0x03, 0x1b
        /*002e*/ 	.short	0x00ff


	//----- nvinfo : EIATTR_MERCURY_ISA_VERSION
	.align		4
        /*0030*/ 	.byte	0x03, 0x5f
        /*0032*/ 	.short	0x0101


	//----- nvinfo : EIATTR_VRC_CTA_INIT_COUNT
	.align		4
        /*0034*/ 	.byte	0x02, 0x4a
	.zero		1
	.zero		1


	//----- nvinfo : EIATTR_EXIT_INSTR_OFFSETS
	.align		4
        /*0038*/ 	.byte	0x04, 0x1c
        /*003a*/ 	.short	(.L_13 - .L_12)


	//   ....[0]....
.L_12:
        /*003c*/ 	.word	0x00000100


	//----- nvinfo : EIATTR_CBANK_PARAM_SIZE
	.align		4
.L_13:
        /*0040*/ 	.byte	0x03, 0x19
        /*0042*/ 	.short	0x0010


	//----- nvinfo : EIATTR_PARAM_CBANK
	.align		4
        /*0044*/ 	.byte	0x04, 0x0a
        /*0046*/ 	.short	(.L_15 - .L_14)
	.align		4
.L_14:
        /*0048*/ 	.word	index@(.nv.constant0._Z12gpuIsrKernelPfS_)
        /*004c*/ 	.short	0x0380
        /*004e*/ 	.short	0x0010


	//----- nvinfo : EIATTR_SW_WAR
	.align		4
.L_15:
        /*0050*/ 	.byte	0x04, 0x36
        /*0052*/ 	.short	(.L_17 - .L_16)
.L_16:
        /*0054*/ 	.word	0x00000008
.L_17:


//--------------------- .nv.callgraph             --------------------------
	.section	.nv.callgraph,"",@"SHT_CUDA_CALLGRAPH"
	.align	4
	.sectionentsize	8
	.align		4
        /*0000*/ 	.word	0x00000000
	.align		4
        /*0004*/ 	.word	0xffffffff
	.align		4
        /*0008*/ 	.word	0x00000000
	.align		4
        /*000c*/ 	.word	0xfffffffe
	.align		4
        /*0010*/ 	.word	0x00000000
	.align		4
        /*0014*/ 	.word	0xfffffffd
	.align		4
        /*0018*/ 	.word	0x00000000
	.align		4
        /*001c*/ 	.word	0xfffffffc


//--------------------- .text._Z12gpuIsrKernelPfS_ --------------------------
	.section	.text._Z12gpuIsrKernelPfS_,"ax",@progbits
	.align	128
        .global         _Z12gpuIsrKernelPfS_
        .type           _Z12gpuIsrKernelPfS_,@function
        .size           _Z12gpuIsrKernelPfS_,(.L_x_1 - _Z12gpuIsrKernelPfS_)
        .other          _Z12gpuIsrKernelPfS_,@"STO_CUDA_ENTRY STV_DEFAULT"
_Z12gpuIsrKernelPfS_:
.text._Z12gpuIsrKernelPfS_:
[----:B------:R-:W-:Y:S01]  /*0000*/  LDC R1, c[0x0][0x37c] ;  /* 0x0000df00ff017b82 */ /* 0x000fe20000000800 */
[----:B------:R-:W0:Y:S07]  /*0010*/  S2R R0, SR_TID.X ;  /* 0x0000000000007919 */ /* 0x000e2e0000002100 */
[----:B------:R-:W0:Y:S01]  /*0020*/  S2UR UR6, SR_CTAID.X ;  /* 0x00000000000679c3 */ /* 0x000e220000002500 */
[----:B------:R-:W1:Y:S07]  /*0030*/  LDCU.64 UR4, c[0x0][0x358] ;  /* 0x00006b00ff0477ac */ /* 0x000e6e0008000a00 */
[----:B------:R-:W0:Y:S08]  /*0040*/  LDC R7, c[0x0][0x360] ;  /* 0x0000d800ff077b82 */ /* 0x000e300000000800 */
[----:B------:R-:W2:Y:S08]  /*0050*/  LDC.64 R2, c[0x0][0x380] ;  /* 0x0000e000ff027b82 */ /* 0x000eb00000000a00 */
[----:B------:R-:W3:Y:S01]  /*0060*/  LDC.64 R4, c[0x0][0x388] ;  /* 0x0000e200ff047b82 */ /* 0x000ee20000000a00 */
[----:B0-----:R-:W-:-:S04]  /*0070*/  IMAD R7, R7, UR6, R0 ;  /* 0x0000000607077c24 */ /* 0x001fc8000f8e0200 */
[----:B--2---:R-:W-:-:S05]  /*0080*/  IMAD.WIDE R2, R7, 0x4, R2 ;  /* 0x0000000407027825 */ /* 0x004fca00078e0202 */
[----:B-1----:R-:W2:Y:S01]  /*0090*/  LDG.E R0, desc[UR4][R2.64] ;  /* 0x0000000402007981 */ /* 0x002ea2000c1e1900 */
[----:B---3--:R-:W-:Y:S01]  /*00a0*/  IMAD.WIDE R4, R7, 0x4, R4 ;  /* 0x0000000407047825 */ /* 0x008fe200078e0204 */
[----:B--2---:R-:W-:-:S13]  /*00b0*/  FSETP.GEU.AND P0, PT, |R0|, 1.175494350822287508e-38, PT ;  /* 0x008000000000780b */ /* 0x004fda0003f0e200 */
[----:B------:R-:W-:-:S04]  /*00c0*/  @!P0 FMUL R0, R0, 16777216 ;  /* 0x4b80000000008820 */ /* 0x000fc80000400000 */
[----:B------:R-:W0:Y:S02]  /*00d0*/  MUFU.RSQ R9, R0 ;  /* 0x0000000000097308 */ /* 0x000e240000001400 */
[----:B0-----:R-:W-:-:S05]  /*00e0*/  @!P0 FMUL R9, R9, 4096 ;  /* 0x4580000009098820 */ /* 0x001fca0000400000 */
[----:B------:R-:W-:Y:S01]  /*00f0*/  STG.E desc[UR4][R4.64], R9 ;  /* 0x0000000904007986 */ /* 0x000fe2000c101904 */
[----:B------:R-:W-:Y:S05]  /*0100*/  EXIT ;  /* 0x000000000000794d */ /* 0x000fea0003800000 */
.L_x_0:
[----:B------:R-:W-:-:S00]  /*0110*/  BRA `(.L_x_0) ;  /* 0xfffffffc00fc7947 */ /* 0x000fc0000383ffff */
[----:B------:R-:W-:-:S00]  /*0120*/  NOP ;  /* 0x0000000000007918 */ /* 0x000fc00000000000 */
        /* <DEDUP_REMOVED lines=13> */
.L_x_1:


//--------------------- .nv.shared.reserved.0     --------------------------
	.section	.nv.shared.reserved.0,"aw",@nobits
	.weak		__nv_reservedSMEM_offset_0_alias
	.size		__nv_reservedSMEM_offset_0_alias, 0, 64
	.other		__nv_reservedSMEM_offset_0_alias,@"STO_CUDA_RESERVED_SHARED STV_DEFAULT"
__nv_reservedSMEM_offset_0_alias:
	.zero		0
	.zero		64


//--------------------- .nv.constant0._Z12gpuIsrKernelPfS_ --------------------------
	.section	.nv.constant0._Z12gpuIsrKernelPfS_,"a",@progbits
	.sectionflags	@""
	.align	4
.nv.constant0._Z12gpuIsrKernelPfS_:
	.zero		912


//--------------------- SYMBOLS --------------------------

	.type		.nv.reservedSmem.offset0,@object
	.size		.nv.reservedSmem.offset0,0x4
